//
// Generated by NVIDIA NVVM Compiler
//
// Compiler Build ID: CL-36424714
// Cuda compilation tools, release 13.0, V13.0.88
// Based on NVVM 20.0.0
//

.version 9.0
.target sm_100
.address_size 64

	// .globl	_Z12faultyKernelPi

.visible .entry _Z12faultyKernelPi(
	.param .u64 .ptr .align 1 _Z12faultyKernelPi_param_0
)
{
	.reg .pred 	%p<2>;
	.reg .b32 	%r<6>;
	.reg .b64 	%rd<5>;

	ld.param.u64 	%rd1, [_Z12faultyKernelPi_param_0];
	mov.u32 	%r2, %tid.x;
	mov.u32 	%r3, %ctaid.x;
	mov.u32 	%r4, %ntid.x;
	mad.lo.s32 	%r1, %r3, %r4, %r2;
	setp.lt.s32 	%p1, %r1, 1024;
	@%p1 bra 	$L__BB0_2;
	cvta.to.global.u64 	%rd2, %rd1;
	shl.b32 	%r5, %r1, 1;
	mul.wide.u32 	%rd3, %r1, 4;
	add.s64 	%rd4, %rd2, %rd3;
	st.global.u32 	[%rd4], %r5;
$L__BB0_2:
	ret;

}


// ===== COMPILED SASS (sm_100) =====

	.target	sm_100

	.elftype	@"ET_EXEC"


//--------------------- .note.nv.tkinfo           --------------------------
	.section	.note.nv.tkinfo,"",@"SHT_NOTE"
	.sectionflags	@"SHF_NOTE_NV_TKINFO"
	.tkinfo
        /*0018*/ 	.word	0x00000002
        /*0030*/ 	.string	""
        /*0030*/ 	.string	"ptxas"
        /*0030*/ 	.string	"Cuda compilation tools, release 13.0, V13.0.88"
        /*0030*/ 	.string	"Build cuda_13.0.r13.0/compiler.36424714_0"
        /*0030*/ 	.string	"-arch sm_100 -m 64 "



//--------------------- .note.nv.cuinfo           --------------------------
	.section	.note.nv.cuinfo,"",@"SHT_NOTE"
	.sectionflags	@"SHF_NOTE_NV_CUINFO"
        /*0018*/ 	.short	0x0002
        /*001a*/ 	.short	0x0064
        /*001c*/ 	.short	0x0082
	.zero		2


//--------------------- .nv.info                  --------------------------
	.section	.nv.info,"",@"SHT_CUDA_INFO"
	.align	4


	//----- nvinfo : EIATTR_REGCOUNT
	.align		4
        /*0000*/ 	.byte	0x04, 0x2f
        /*0002*/ 	.short	(.L_1 - .L_0)
	.align		4
.L_0:
        /*0004*/ 	.word	index@(_Z12faultyKernelPi)
        /*0008*/ 	.word	0x0000000a


	//----- nvinfo : EIATTR_FRAME_SIZE
	.align		4
.L_1:
        /*000c*/ 	.byte	0x04, 0x11
        /*000e*/ 	.short	(.L_3 - .L_2)
	.align		4
.L_2:
        /*0010*/ 	.word	index@(_Z12faultyKernelPi)
        /*0014*/ 	.word	0x00000000


	//----- nvinfo : EIATTR_MIN_STACK_SIZE
	.align		4
.L_3:
        /*0018*/ 	.byte	0x04, 0x12
        /*001a*/ 	.short	(.L_5 - .L_4)
	.align		4
.L_4:
        /*001c*/ 	.word	index@(_Z12faultyKernelPi)
        /*0020*/ 	.word	0x00000000
.L_5:


//--------------------- .nv.compat                --------------------------
	.section	.nv.compat,"",@"SHT_CUDA_COMPAT_INFO"
	.align	4
        /*0000*/ 	.byte	0x02, 0x09, 0x00, 0x00, 0x02, 0x02, 0x01, 0x00, 0x02, 0x05, 0x05, 0x00, 0x03, 0x07, 0x01, 0x01
        /*0010*/ 	.byte	0x02, 0x03, 0x00, 0x00, 0x02, 0x06, 0x01, 0x00, 0x04, 0x0b, 0x08, 0x00, 0x09, 0x00, 0x00, 0x00
        /*0020*/ 	.byte	0x00, 0x00, 0x00, 0x00


//--------------------- .nv.info._Z12faultyKernelPi --------------------------
	.section	.nv.info._Z12faultyKernelPi,"",@"SHT_CUDA_INFO"
	.sectionflags	@""
	.align	4


	//----- nvinfo : EIATTR_CUDA_API_VERSION
	.align		4
        /*0000*/ 	.byte	0x04, 0x37
        /*0002*/ 	.short	(.L_7 - .L_6)
.L_6:
        /*0004*/ 	.word	0x00000082


	//----- nvinfo : EIATTR_KPARAM_INFO
	.align		4
.L_7:
        /*0008*/ 	.byte	0x04, 0x17
        /*000a*/ 	.short	(.L_9 - .L_8)
.L_8:
        /*000c*/ 	.word	0x00000000
        /*0010*/ 	.short	0x0000
        /*0012*/ 	.short	0x0000
        /*0014*/ 	.byte	0x00, 0xf5, 0x21, 0x00


	//----- nvinfo : EIATTR_SPARSE_MMA_MASK
	.align		4
.L_9:
        /*0018*/ 	.byte	0x03, 0x50
        /*001a*/ 	.short	0x0000


	//----- nvinfo : EIATTR_MAXREG_COUNT
	.align		4
        /*001c*/ 	.byte	0x03, 0x1b
        /*001e*/ 	.short	0x00ff


	//----- nvinfo : EIATTR_MERCURY_ISA_VERSION
	.align		4
        /*0020*/ 	.byte	0x03, 0x5f
        /*0022*/ 	.short	0x0101


	//----- nvinfo : EIATTR_VRC_CTA_INIT_COUNT
	.align		4
        /*0024*/ 	.byte	0x02, 0x4a
	.zero		1
	.zero		1


	//----- nvinfo : EIATTR_EXIT_INSTR_OFFSETS
	.align		4
        /*0028*/ 	.byte	0x04, 0x1c
        /*002a*/ 	.short	(.L_11 - .L_10)


	//   ....[0]....
.L_10:
        /*002c*/ 	.word	0x00000060


	//   ....[1]....
        /*0030*/ 	.word	0x000000c0


	//----- nvinfo : EIATTR_CBANK_PARAM_SIZE
	.align		4
.L_11:
        /*0034*/ 	.byte	0x03, 0x19
        /*0036*/ 	.short	0x0008


	//----- nvinfo : EIATTR_PARAM_CBANK
	.align		4
        /*0038*/ 	.byte	0x04, 0x0a
        /*003a*/ 	.short	(.L_13 - .L_12)
	.align		4
.L_12:
        /*003c*/ 	.word	index@(.nv.constant0._Z12faultyKernelPi)
        /*0040*/ 	.short	0x0380
        /*0042*/ 	.short	0x0008


	//----- nvinfo : EIATTR_SW_WAR
	.align		4
.L_13:
        /*0044*/ 	.byte	0x04, 0x36
        /*0046*/ 	.short	(.L_15 - .L_14)
.L_14:
        /*0048*/ 	.word	0x00000008
.L_15:


//--------------------- .nv.callgraph             --------------------------
	.section	.nv.callgraph,"",@"SHT_CUDA_CALLGRAPH"
	.align	4
	.sectionentsize	8
	.align		4
        /*0000*/ 	.word	0x00000000
	.align		4
        /*0004*/ 	.word	0xffffffff
	.align		4
        /*0008*/ 	.word	0x00000000
	.align		4
        /*000c*/ 	.word	0xfffffffe
	.align		4
        /*0010*/ 	.word	0x00000000
	.align		4
        /*0014*/ 	.word	0xfffffffd
	.align		4
        /*0018*/ 	.word	0x00000000
	.align		4
        /*001c*/ 	.word	0xfffffffc


//--------------------- .text._Z12faultyKernelPi  --------------------------
	.section	.text._Z12faultyKernelPi,"ax",@progbits
	.align	128
        .global         _Z12faultyKernelPi
        .type           _Z12faultyKernelPi,@function
        .size           _Z12faultyKernelPi,(.L_x_1 - _Z12faultyKernelPi)
        .other          _Z12faultyKernelPi,@"STO_CUDA_ENTRY STV_DEFAULT"
_Z12faultyKernelPi:
.text._Z12faultyKernelPi:
[----:B------:R-:W-:Y:S01]  /*0000*/  LDC R1, c[0x0][0x37c] ;  /* 0x0000df00ff017b82 */ /* 0x000fe20000000800 */
[----:B------:R-:W0:Y:S07]  /*0010*/  S2R R5, SR_TID.X ;  /* 0x0000000000057919 */ /* 0x000e2e0000002100 */
[----:B------:R-:W0:Y:S08]  /*0020*/  S2UR UR4, SR_CTAID.X ;  /* 0x00000000000479c3 */ /* 0x000e300000002500 */
[----:B------:R-:W0:Y:S02]  /*0030*/  LDC R0, c[0x0][0x360] ;  /* 0x0000d800ff007b82 */ /* 0x000e240000000800 */
[----:B0-----:R-:W-:-:S05]  /*0040*/  IMAD R5, R0, UR4, R5 ;  /* 0x0000000400057c24 */ /* 0x001fca000f8e0205 */
[----:B------:R-:W-:-:S13]  /*0050*/  ISETP.GE.AND P0, PT, R5, 0x400, PT ;  /* 0x000004000500780c */ /* 0x000fda0003f06270 */
[----:B------:R-:W-:Y:S05]  /*0060*/  @!P0 EXIT ;  /* 0x000000000000894d */ /* 0x000fea0003800000 */
[----:B------:R-:W0:Y:S01]  /*0070*/  LDC.64 R2, c[0x0][0x380] ;  /* 0x0000e000ff027b82 */ /* 0x000e220000000a00 */
[----:B------:R-:W1:Y:S01]  /*0080*/  LDCU.64 UR4, c[0x0][0x358] ;  /* 0x00006b00ff0477ac */ /* 0x000e620008000a00 */
[C---:B------:R-:W-:Y:S01]  /*0090*/  SHF.L.U32 R7, R5.reuse, 0x1, RZ ;  /* 0x0000000105077819 */ /* 0x040fe200000006ff */
[----:B0-----:R-:W-:-:S05]  /*00a0*/  IMAD.WIDE.U32 R2, R5, 0x4, R2 ;  /* 0x0000000405027825 */ /* 0x001fca00078e0002 */
[----:B-1----:R-:W-:Y:S01]  /*00b0*/  STG.E desc[UR4][R2.64], R7 ;  /* 0x0000000702007986 */ /* 0x002fe2000c101904 */
[----:B------:R-:W-:Y:S05]  /*00c0*/  EXIT ;  /* 0x000000000000794d */ /* 0x000fea0003800000 */
.L_x_0:
[----:B------:R-:W-:-:S00]  /*00d0*/  BRA `(.L_x_0) ;  /* 0xfffffffc00fc7947 */ /* 0x000fc0000383ffff */
[----:B------:R-:W-:-:S00]  /*00e0*/  NOP ;  /* 0x0000000000007918 */ /* 0x000fc00000000000 */
        /* <DEDUP_REMOVED lines=9> */
.L_x_1:


//--------------------- .nv.shared.reserved.0     --------------------------
	.section	.nv.shared.reserved.0,"aw",@nobits
	.weak		__nv_reservedSMEM_offset_0_alias
	.size		__nv_reservedSMEM_offset_0_alias, 0, 64
	.other		__nv_reservedSMEM_offset_0_alias,@"STO_CUDA_RESERVED_SHARED STV_DEFAULT"
__nv_reservedSMEM_offset_0_alias:
	.zero		0
	.zero		64


//--------------------- .nv.constant0._Z12faultyKernelPi --------------------------
	.section	.nv.constant0._Z12faultyKernelPi,"a",@progbits
	.sectionflags	@""
	.align	4
.nv.constant0._Z12faultyKernelPi:
	.zero		904


//--------------------- SYMBOLS --------------------------

	.type		.nv.reservedSmem.offset0,@object
	.size		.nv.reservedSmem.offset0,0x4
